	.headerflags	@"EF_CUDA_TEXMODE_UNIFIED EF_CUDA_64BIT_ADDRESS EF_CUDA_ACCELERATORS EF_CUDA_SM90 EF_CUDA_VIRTUAL_SM(EF_CUDA_SM90)"
	.elftype	@"ET_EXEC"


//--------------------- .nv.info                  --------------------------
	.section	.nv.info,"",@"SHT_CUDA_INFO"
	.align	4


	//----- nvinfo : EIATTR_REGCOUNT
	.align		4
        /*0000*/ 	.byte	0x04, 0x2f
        /*0002*/ 	.short	(.L_2 - .L_1)
	.align		4
.L_1:
        /*0004*/ 	.word	index@(triton_per_fused_convolution_native_layer_norm_2)
        /*0008*/ 	.word	0x00000020


	//----- nvinfo : EIATTR_MIN_STACK_SIZE
	.align		4
.L_2:
        /*000c*/ 	.byte	0x04, 0x12
        /*000e*/ 	.short	(.L_4 - .L_3)
	.align		4
.L_3:
        /*0010*/ 	.word	index@(triton_per_fused_convolution_native_layer_norm_2)
        /*0014*/ 	.word	0x00000000


	//----- nvinfo : EIATTR_FRAME_SIZE
	.align		4
.L_4:
        /*0018*/ 	.byte	0x04, 0x11
        /*001a*/ 	.short	(.L_6 - .L_5)
	.align		4
.L_5:
        /*001c*/ 	.word	index@(triton_per_fused_convolution_native_layer_norm_2)
        /*0020*/ 	.word	0x00000000


	//----- nvinfo : EIATTR_MIN_STACK_SIZE
	.align		4
.L_6:
        /*0024*/ 	.byte	0x04, 0x12
        /*0026*/ 	.short	(.L_8 - .L_7)
	.align		4
.L_7:
        /*0028*/ 	.word	index@(triton_per_fused_convolution_native_layer_norm_2)
        /*002c*/ 	.word	0x00000000
.L_8:


//--------------------- .nv.info.triton_per_fused_convolution_native_layer_norm_2 --------------------------
	.section	.nv.info.triton_per_fused_convolution_native_layer_norm_2,"",@"SHT_CUDA_INFO"
	.sectionflags	@""
	.align	4


	//----- nvinfo : EIATTR_CUDA_API_VERSION
	.align		4
        /*0000*/ 	.byte	0x04, 0x37
        /*0002*/ 	.short	(.L_10 - .L_9)
.L_9:
        /*0004*/ 	.word	0x0000007c


	//----- nvinfo : EIATTR_KPARAM_INFO
	.align		4
.L_10:
        /*0008*/ 	.byte	0x04, 0x17
        /*000a*/ 	.short	(.L_12 - .L_11)
.L_11:
        /*000c*/ 	.word	0x00000000
        /*0010*/ 	.short	0x0008
        /*0012*/ 	.short	0x003c
        /*0014*/ 	.byte	0x00, 0xf0, 0x11, 0x00


	//----- nvinfo : EIATTR_KPARAM_INFO
	.align		4
.L_12:
        /*0018*/ 	.byte	0x04, 0x17
        /*001a*/ 	.short	(.L_14 - .L_13)
.L_13:
        /*001c*/ 	.word	0x00000000
        /*0020*/ 	.short	0x0007
        /*0022*/ 	.short	0x0038
        /*0024*/ 	.byte	0x00, 0xf0, 0x11, 0x00


	//----- nvinfo : EIATTR_KPARAM_INFO
	.align		4
.L_14:
        /*0028*/ 	.byte	0x04, 0x17
        /*002a*/ 	.short	(.L_16 - .L_15)
.L_15:
        /*002c*/ 	.word	0x00000000
        /*0030*/ 	.short	0x0006
        /*0032*/ 	.short	0x0030
        /*0034*/ 	.byte	0x00, 0xf4, 0x21, 0x00


	//----- nvinfo : EIATTR_KPARAM_INFO
	.align		4
.L_16:
        /*0038*/ 	.byte	0x04, 0x17
        /*003a*/ 	.short	(.L_18 - .L_17)
.L_17:
        /*003c*/ 	.word	0x00000000
        /*0040*/ 	.short	0x0005
        /*0042*/ 	.short	0x0028
        /*0044*/ 	.byte	0x00, 0xf4, 0x21, 0x00


	//----- nvinfo : EIATTR_KPARAM_INFO
	.align		4
.L_18:
        /*0048*/ 	.byte	0x04, 0x17
        /*004a*/ 	.short	(.L_20 - .L_19)
.L_19:
        /*004c*/ 	.word	0x00000000
        /*0050*/ 	.short	0x0004
        /*0052*/ 	.short	0x0020
        /*0054*/ 	.byte	0x00, 0xf4, 0x21, 0x00


	//----- nvinfo : EIATTR_KPARAM_INFO
	.align		4
.L_20:
        /*0058*/ 	.byte	0x04, 0x17
        /*005a*/ 	.short	(.L_22 - .L_21)
.L_21:
        /*005c*/ 	.word	0x00000000
        /*0060*/ 	.short	0x0003
        /*0062*/ 	.short	0x0018
        /*0064*/ 	.byte	0x00, 0xf4, 0x21, 0x00


	//----- nvinfo : EIATTR_KPARAM_INFO
	.align		4
.L_22:
        /*0068*/ 	.byte	0x04, 0x17
        /*006a*/ 	.short	(.L_24 - .L_23)
.L_23:
        /*006c*/ 	.word	0x00000000
        /*0070*/ 	.short	0x0002
        /*0072*/ 	.short	0x0010
        /*0074*/ 	.byte	0x00, 0xf4, 0x21, 0x00


	//----- nvinfo : EIATTR_KPARAM_INFO
	.align		4
.L_24:
        /*0078*/ 	.byte	0x04, 0x17
        /*007a*/ 	.short	(.L_26 - .L_25)
.L_25:
        /*007c*/ 	.word	0x00000000
        /*0080*/ 	.short	0x0001
        /*0082*/ 	.short	0x0008
        /*0084*/ 	.byte	0x00, 0xf4, 0x21, 0x00


	//----- nvinfo : EIATTR_KPARAM_INFO
	.align		4
.L_26:
        /*0088*/ 	.byte	0x04, 0x17
        /*008a*/ 	.short	(.L_28 - .L_27)
.L_27:
        /*008c*/ 	.word	0x00000000
        /*0090*/ 	.short	0x0000
        /*0092*/ 	.short	0x0000
        /*0094*/ 	.byte	0x00, 0xf4, 0x21, 0x00


	//----- nvinfo : EIATTR_SPARSE_MMA_MASK
	.align		4
.L_28:
        /*0098*/ 	.byte	0x03, 0x50
        /*009a*/ 	.short	0x0000


	//----- nvinfo : EIATTR_MAXREG_COUNT
	.align		4
        /*009c*/ 	.byte	0x03, 0x1b
        /*009e*/ 	.short	0x00ff


	//----- nvinfo : EIATTR_COOP_GROUP_MASK_REGIDS
	.align		4
        /*00a0*/ 	.byte	0x04, 0x29
        /*00a2*/ 	.short	(.L_30 - .L_29)


	//   ....[0]....
.L_29:
        /*00a4*/ 	.word	0xffffffff


	//   ....[1]....
        /*00a8*/ 	.word	0xffffffff


	//   ....[2]....
        /*00ac*/ 	.word	0xffffffff


	//   ....[3]....
        /*00b0*/ 	.word	0xffffffff


	//   ....[4]....
        /*00b4*/ 	.word	0xffffffff


	//   ....[5]....
        /*00b8*/ 	.word	0xffffffff


	//   ....[6]....
        /*00bc*/ 	.word	0xffffffff


	//   ....[7]....
        /*00c0*/ 	.word	0xffffffff


	//   ....[8]....
        /*00c4*/ 	.word	0xffffffff


	//   ....[9]....
        /*00c8*/ 	.word	0xffffffff


	//   ....[10]....
        /*00cc*/ 	.word	0xffffffff


	//   ....[11]....
        /*00d0*/ 	.word	0xffffffff


	//   ....[12]....
        /*00d4*/ 	.word	0xffffffff


	//   ....[13]....
        /*00d8*/ 	.word	0xffffffff


	//   ....[14]....
        /*00dc*/ 	.word	0xffffffff


	//   ....[15]....
        /*00e0*/ 	.word	0xffffffff


	//----- nvinfo : EIATTR_COOP_GROUP_INSTR_OFFSETS
	.align		4
.L_30:
        /*00e4*/ 	.byte	0x04, 0x28
        /*00e6*/ 	.short	(.L_32 - .L_31)


	//   ....[0]....
.L_31:
        /*00e8*/ 	.word	0x000002b0


	//   ....[1]....
        /*00ec*/ 	.word	0x000002d0


	//   ....[2]....
        /*00f0*/ 	.word	0x00000300


	//   ....[3]....
        /*00f4*/ 	.word	0x00000330


	//   ....[4]....
        /*00f8*/ 	.word	0x00000370


	//   ....[5]....
        /*00fc*/ 	.word	0x00000400


	//   ....[6]....
        /*0100*/ 	.word	0x00000420


	//   ....[7]....
        /*0104*/ 	.word	0x00000450


	//   ....[8]....
        /*0108*/ 	.word	0x00000560


	//   ....[9]....
        /*010c*/ 	.word	0x00000580


	//   ....[10]....
        /*0110*/ 	.word	0x000005a0


	//   ....[11]....
        /*0114*/ 	.word	0x000005c0


	//   ....[12]....
        /*0118*/ 	.word	0x000005e0


	//   ....[13]....
        /*011c*/ 	.word	0x00000660


	//   ....[14]....
        /*0120*/ 	.word	0x00000680


	//   ....[15]....
        /*0124*/ 	.word	0x000006a0


	//----- nvinfo : EIATTR_EXIT_INSTR_OFFSETS
	.align		4
.L_32:
        /*0128*/ 	.byte	0x04, 0x1c
        /*012a*/ 	.short	(.L_34 - .L_33)


	//   ....[0]....
.L_33:
        /*012c*/ 	.word	0x000008e0


	//   ....[1]....
        /*0130*/ 	.word	0x00000900


	//----- nvinfo : EIATTR_REQNTID
	.align		4
.L_34:
        /*0134*/ 	.byte	0x04, 0x10
        /*0136*/ 	.short	(.L_36 - .L_35)
.L_35:
        /*0138*/ 	.word	0x00000100
        /*013c*/ 	.word	0x00000001
        /*0140*/ 	.word	0x00000001


	//----- nvinfo : EIATTR_CBANK_PARAM_SIZE
	.align		4
.L_36:
        /*0144*/ 	.byte	0x03, 0x19
        /*0146*/ 	.short	0x0040


	//----- nvinfo : EIATTR_PARAM_CBANK
	.align		4
        /*0148*/ 	.byte	0x04, 0x0a
        /*014a*/ 	.short	(.L_38 - .L_37)
	.align		4
.L_37:
        /*014c*/ 	.word	index@(.nv.constant0.triton_per_fused_convolution_native_layer_norm_2)
        /*0150*/ 	.short	0x0210
        /*0152*/ 	.short	0x0040


	//----- nvinfo : EIATTR_SW_WAR
	.align		4
.L_38:
        /*0154*/ 	.byte	0x04, 0x36
        /*0156*/ 	.short	(.L_40 - .L_39)
.L_39:
        /*0158*/ 	.word	0x00000008
.L_40:


//--------------------- .nv.callgraph             --------------------------
	.section	.nv.callgraph,"",@"SHT_CUDA_CALLGRAPH"
	.align	4
	.sectionentsize	8
	.align		4
        /*0000*/ 	.word	0x00000000
	.align		4
        /*0004*/ 	.word	0xffffffff
	.align		4
        /*0008*/ 	.word	0x00000000
	.align		4
        /*000c*/ 	.word	0xfffffffe
	.align		4
        /*0010*/ 	.word	0x00000000
	.align		4
        /*0014*/ 	.word	0xfffffffd
	.align		4
        /*0018*/ 	.word	0x00000000
	.align		4
        /*001c*/ 	.word	0xfffffffc


//--------------------- .nv.constant4             --------------------------
	.section	.nv.constant4,"a",@progbits
	.align	8
	.align		8
.nv.constant4:
        /*0000*/ 	.dword	_$_str


//--------------------- .text.triton_per_fused_convolution_native_layer_norm_2 --------------------------
	.section	.text.triton_per_fused_convolution_native_layer_norm_2,"ax",@progbits
	.sectionflags	@"SHF_BARRIERS=1"
	.align	128
        .global         triton_per_fused_convolution_native_layer_norm_2
        .type           triton_per_fused_convolution_native_layer_norm_2,@function
        .size           triton_per_fused_convolution_native_layer_norm_2,(.L_x_1 - triton_per_fused_convolution_native_layer_norm_2)
        .other          triton_per_fused_convolution_native_layer_norm_2,@"STO_CUDA_ENTRY STV_DEFAULT"
triton_per_fused_convolution_native_layer_norm_2:
.text.triton_per_fused_convolution_native_layer_norm_2:
[----:B------:R-:W0:Y:S02]  /*0000*/  LDC R1, c[0x0][0x28] ;  /* 0x00000a00ff017b82 */ /* 0x000e240000000800 */
[----:B------:R-:W1:Y:S01]  /*0010*/  S2R R18, SR_TID.X ;  /* 0x0000000000127919 */ /* 0x000e620000002100 */
[----:B------:R-:W2:Y:S01]  /*0020*/  LDC.64 R12, c[0x0][0x220] ;  /* 0x00008800ff0c7b82 */ /* 0x000ea20000000a00 */
[----:B------:R-:W-:Y:S02]  /*0030*/  CS2R R4, SRZ ;  /* 0x0000000000047805 */ /* 0x000fe4000001ff00 */
[----:B------:R-:W-:Y:S01]  /*0040*/  CS2R R6, SRZ ;  /* 0x0000000000067805 */ /* 0x000fe2000001ff00 */
[----:B------:R-:W3:Y:S01]  /*0050*/  S2R R19, SR_CTAID.X ;  /* 0x0000000000137919 */ /* 0x000ee20000002500 */
[----:B------:R-:W-:Y:S02]  /*0060*/  CS2R R8, SRZ ;  /* 0x0000000000087805 */ /* 0x000fe4000001ff00 */
[----:B------:R-:W-:Y:S01]  /*0070*/  CS2R R10, SRZ ;  /* 0x00000000000a7805 */ /* 0x000fe2000001ff00 */
[----:B------:R-:W-:Y:S01]  /*0080*/  ULDC.64 UR6, c[0x0][0x208] ;  /* 0x0000820000067ab9 */ /* 0x000fe20000000a00 */
[----:B------:R-:W4:Y:S08]  /*0090*/  LDC.64 R2, c[0x0][0x210] ;  /* 0x00008400ff027b82 */ /* 0x000f300000000a00 */
[----:B------:R-:W5:Y:S01]  /*00a0*/  LDC.64 R24, c[0x0][0x228] ;  /* 0x00008a00ff187b82 */ /* 0x000f620000000a00 */
[----:B-1----:R-:W-:-:S04]  /*00b0*/  SHF.L.U32 R17, R18, 0x2, RZ ;  /* 0x0000000212117819 */ /* 0x002fc800000006ff */
[----:B------:R-:W-:-:S04]  /*00c0*/  LOP3.LUT R20, R17, 0x3fc, RZ, 0xc0, !PT ;  /* 0x000003fc11147812 */ /* 0x000fc800078ec0ff */
[C---:B------:R-:W-:Y:S01]  /*00d0*/  ISETP.GE.U32.AND P1, PT, R20.reuse, 0x300, PT ;  /* 0x000003001400780c */ /* 0x040fe20003f26070 */
[----:B---3--:R-:W-:Y:S02]  /*00e0*/  IMAD R23, R19, 0x300, R20 ;  /* 0x0000030013177824 */ /* 0x008fe400078e0214 */
[----:B--2---:R-:W-:-:S04]  /*00f0*/  IMAD.WIDE.U32 R12, R20, 0x4, R12 ;  /* 0x00000004140c7825 */ /* 0x004fc800078e000c */
[----:B----4-:R-:W-:-:S06]  /*0100*/  IMAD.WIDE R2, R23, 0x4, R2 ;  /* 0x0000000417027825 */ /* 0x010fcc00078e0202 */
[----:B------:R-:W2:Y:S04]  /*0110*/  @!P1 LDG.E.EL.128 R4, desc[UR6][R12.64] ;  /* 0x000000060c049981 */ /* 0x000ea8000c2e1d00 */
[----:B------:R-:W3:Y:S01]  /*0120*/  @!P1 LDG.E.128 R8, desc[UR6][R2.64] ;  /* 0x0000000602089981 */ /* 0x000ee2000c1e1d00 */
[----:B------:R-:W1:Y:S01]  /*0130*/  S2UR UR5, SR_CgaCtaId ;  /* 0x00000000000579c3 */ /* 0x000e620000008800 */
[----:B------:R-:W-:Y:S01]  /*0140*/  LOP3.LUT P2, RZ, R18, 0x1f, RZ, 0xc0, !PT ;  /* 0x0000001f12ff7812 */ /* 0x000fe2000784c0ff */
[----:B------:R-:W-:Y:S01]  /*0150*/  UMOV UR4, 0x400 ;  /* 0x0000040000047882 */ /* 0x000fe20000000000 */
[----:B------:R-:W-:Y:S01]  /*0160*/  SHF.R.U32.HI R26, RZ, 0x3, R18 ;  /* 0x00000003ff1a7819 */ /* 0x000fe20000011612 */
[----:B-----5:R-:W-:-:S03]  /*0170*/  IMAD.WIDE.U32 R24, R20, 0x4, R24 ;  /* 0x0000000414187825 */ /* 0x020fc600078e0018 */
[----:B------:R-:W-:Y:S01]  /*0180*/  LOP3.LUT R26, R26, 0x1c, RZ, 0xc0, !PT ;  /* 0x0000001c1a1a7812 */ /* 0x000fe200078ec0ff */
[----:B-1----:R-:W-:Y:S01]  /*0190*/  UPRMT UR4, UR5, 0x654, UR4 ;  /* 0x0000065405047896 */ /* 0x002fe20008000004 */
[----:B------:R-:W-:Y:S02]  /*01a0*/  ISETP.GE.AND P3, PT, R18, 0x8, PT ;  /* 0x000000081200780c */ /* 0x000fe40003f66270 */
[----:B--2---:R-:W-:Y:S02]  /*01b0*/  SEL R15, R4, RZ, !P1 ;  /* 0x000000ff040f7207 */ /* 0x004fe40004800000 */
[----:B------:R-:W-:Y:S02]  /*01c0*/  SEL R14, R5, RZ, !P1 ;  /* 0x000000ff050e7207 */ /* 0x000fe40004800000 */
[----:B---3--:R-:W-:Y:S02]  /*01d0*/  SEL R5, R9, RZ, !P1 ;  /* 0x000000ff09057207 */ /* 0x008fe40004800000 */
[----:B------:R-:W-:-:S02]  /*01e0*/  SEL R4, R8, RZ, !P1 ;  /* 0x000000ff08047207 */ /* 0x000fc40004800000 */
[----:B------:R-:W-:Y:S01]  /*01f0*/  SEL R9, R6, RZ, !P1 ;  /* 0x000000ff06097207 */ /* 0x000fe20004800000 */
[----:B------:R-:W-:Y:S01]  /*0200*/  FADD R5, R5, R14 ;  /* 0x0000000e05057221 */ /* 0x000fe20000000000 */
[----:B------:R-:W-:Y:S01]  /*0210*/  SEL R6, R10, RZ, !P1 ;  /* 0x000000ff0a067207 */ /* 0x000fe20004800000 */
[----:B------:R-:W-:Y:S01]  /*0220*/  FADD R4, R4, R15 ;  /* 0x0000000f04047221 */ /* 0x000fe20000000000 */
[----:B------:R-:W-:Y:S02]  /*0230*/  SEL R8, R7, RZ, !P1 ;  /* 0x000000ff07087207 */ /* 0x000fe40004800000 */
[----:B------:R-:W-:Y:S01]  /*0240*/  SEL R7, R11, RZ, !P1 ;  /* 0x000000ff0b077207 */ /* 0x000fe20004800000 */
[----:B------:R-:W-:Y:S01]  /*0250*/  FADD R6, R6, R9 ;  /* 0x0000000906067221 */ /* 0x000fe20000000000 */
[----:B------:R-:W-:-:S03]  /*0260*/  FADD R9, R5, R4 ;  /* 0x0000000405097221 */ /* 0x000fc60000000000 */
[----:B------:R-:W-:Y:S01]  /*0270*/  FADD R7, R7, R8 ;  /* 0x0000000807077221 */ /* 0x000fe20000000000 */
[----:B------:R-:W-:-:S04]  /*0280*/  FADD R8, R6, R9 ;  /* 0x0000000906087221 */ /* 0x000fc80000000000 */
[----:B------:R-:W-:-:S05]  /*0290*/  FADD R8, R7, R8 ;  /* 0x0000000807087221 */ /* 0x000fca0000000000 */
[----:B------:R-:W-:-:S05]  /*02a0*/  FSEL R8, R8, RZ, !P1 ;  /* 0x000000ff08087208 */ /* 0x000fca0004800000 */
[----:B------:R-:W1:Y:S02]  /*02b0*/  SHFL.BFLY PT, R9, R8, 0x10, 0x1f ;  /* 0x0e001f0008097f89 */ /* 0x000e6400000e0000 */
[----:B-1----:R-:W-:-:S05]  /*02c0*/  FADD R9, R8, R9 ;  /* 0x0000000908097221 */ /* 0x002fca0000000000 */
[----:B------:R-:W1:Y:S02]  /*02d0*/  SHFL.BFLY PT, R10, R9, 0x8, 0x1f ;  /* 0x0d001f00090a7f89 */ /* 0x000e6400000e0000 */
[----:B-1----:R-:W-:Y:S01]  /*02e0*/  FADD R11, R9, R10 ;  /* 0x0000000a090b7221 */ /* 0x002fe20000000000 */
[----:B------:R-:W-:-:S04]  /*02f0*/  CS2R R8, SRZ ;  /* 0x0000000000087805 */ /* 0x000fc8000001ff00 */
[----:B------:R-:W1:Y:S02]  /*0300*/  SHFL.BFLY PT, R10, R11, 0x4, 0x1f ;  /* 0x0c801f000b0a7f89 */ /* 0x000e6400000e0000 */
[----:B-1----:R-:W-:Y:S01]  /*0310*/  FADD R14, R11, R10 ;  /* 0x0000000a0b0e7221 */ /* 0x002fe20000000000 */
[----:B------:R-:W-:-:S04]  /*0320*/  CS2R R10, SRZ ;  /* 0x00000000000a7805 */ /* 0x000fc8000001ff00 */
[----:B------:R-:W1:Y:S04]  /*0330*/  SHFL.BFLY PT, R13, R14, 0x2, 0x1f ;  /* 0x0c401f000e0d7f89 */ /* 0x000e6800000e0000 */
[----:B------:R2:W3:Y:S01]  /*0340*/  @!P1 LDG.E.EL.128 R8, desc[UR6][R24.64] ;  /* 0x0000000618089981 */ /* 0x0004e2000c2e1d00 */
[----:B-1----:R-:W-:Y:S02]  /*0350*/  FADD R15, R14, R13 ;  /* 0x0000000d0e0f7221 */ /* 0x002fe40000000000 */
[----:B------:R-:W1:Y:S03]  /*0360*/  LDC.64 R12, c[0x0][0x230] ;  /* 0x00008c00ff0c7b82 */ /* 0x000e660000000a00 */
[----:B------:R-:W4:Y:S01]  /*0370*/  SHFL.BFLY PT, R22, R15, 0x1, 0x1f ;  /* 0x0c201f000f167f89 */ /* 0x000f2200000e0000 */
[----:B-1----:R-:W-:Y:S01]  /*0380*/  IMAD.WIDE.U32 R20, R20, 0x4, R12 ;  /* 0x0000000414147825 */ /* 0x002fe200078e000c */
[----:B------:R-:W-:-:S03]  /*0390*/  CS2R R12, SRZ ;  /* 0x00000000000c7805 */ /* 0x000fc6000001ff00 */
[----:B----4-:R-:W-:Y:S01]  /*03a0*/  FADD R27, R15, R22 ;  /* 0x000000160f1b7221 */ /* 0x010fe20000000000 */
[----:B------:R-:W-:-:S04]  /*03b0*/  CS2R R14, SRZ ;  /* 0x00000000000e7805 */ /* 0x000fc8000001ff00 */
[----:B------:R-:W-:Y:S04]  /*03c0*/  @!P2 STS [R26+UR4], R27 ;  /* 0x0000001b1a00a988 */ /* 0x000fe80008000804 */
[----:B------:R1:W4:Y:S01]  /*03d0*/  @!P1 LDG.E.EL.128 R12, desc[UR6][R20.64] ;  /* 0x00000006140c9981 */ /* 0x000322000c2e1d00 */
[----:B------:R-:W-:Y:S06]  /*03e0*/  BAR.SYNC.DEFER_BLOCKING 0x0 ;  /* 0x0000000000007b1d */ /* 0x000fec0000010000 */
[----:B------:R-:W2:Y:S04]  /*03f0*/  @!P3 LDS R0, [R17+UR4] ;  /* 0x000000041100b984 */ /* 0x000ea80008000800 */
[----:B--2---:R-:W2:Y:S02]  /*0400*/  SHFL.BFLY PT, R25, R0, 0x4, 0x1f ;  /* 0x0c801f0000197f89 */ /* 0x004ea400000e0000 */
[----:B--2---:R-:W-:-:S05]  /*0410*/  FADD R25, R0, R25 ;  /* 0x0000001900197221 */ /* 0x004fca0000000000 */
[----:B------:R-:W2:Y:S01]  /*0420*/  SHFL.BFLY PT, R22, R25, 0x2, 0x1f ;  /* 0x0c401f0019167f89 */ /* 0x000ea200000e0000 */
[----:B------:R-:W-:Y:S01]  /*0430*/  LOP3.LUT P0, RZ, R18, 0x7, RZ, 0xc0, !PT ;  /* 0x0000000712ff7812 */ /* 0x000fe2000780c0ff */
[----:B--2---:R-:W-:-:S05]  /*0440*/  FADD R22, R25, R22 ;  /* 0x0000001619167221 */ /* 0x004fca0000000000 */
[----:B------:R-:W2:Y:S01]  /*0450*/  SHFL.BFLY PT, R29, R22, 0x1, 0x1f ;  /* 0x0c201f00161d7f89 */ /* 0x000ea200000e0000 */
[----:B------:R-:W-:Y:S01]  /*0460*/  ISETP.LT.AND P0, PT, R18, 0x8, !P0 ;  /* 0x000000081200780c */ /* 0x000fe20004701270 */
[----:B--2---:R-:W-:-:S12]  /*0470*/  FADD R18, R22, R29 ;  /* 0x0000001d16127221 */ /* 0x004fd80000000000 */
[----:B------:R-:W-:Y:S01]  /*0480*/  @P0 STS [R17+UR4], R18 ;  /* 0x0000001211000988 */ /* 0x000fe20008000804 */
[----:B------:R-:W-:Y:S06]  /*0490*/  BAR.SYNC.DEFER_BLOCKING 0x0 ;  /* 0x0000000000007b1d */ /* 0x000fec0000010000 */
[----:B-1----:R-:W1:Y:S02]  /*04a0*/  LDS R20, [UR4] ;  /* 0x00000004ff147984 */ /* 0x002e640008000800 */
[----:B-1----:R-:W-:-:S04]  /*04b0*/  FADD R0, RZ, R20 ;  /* 0x00000014ff007221 */ /* 0x002fc80000000000 */
[----:B------:R-:W-:-:S04]  /*04c0*/  FMUL R0, R0, 0.001302083372138440609 ;  /* 0x3aaaaaab00007820 */ /* 0x000fc80000400000 */
[--C-:B------:R-:W-:Y:S01]  /*04d0*/  FADD R29, R5, -R0.reuse ;  /* 0x80000000051d7221 */ /* 0x100fe20000000000 */
[----:B------:R-:W-:-:S03]  /*04e0*/  FADD R21, R4, -R0 ;  /* 0x8000000004157221 */ /* 0x000fc60000000000 */
[----:B------:R-:W-:Y:S01]  /*04f0*/  FMUL R20, R29, R29 ;  /* 0x0000001d1d147220 */ /* 0x000fe20000400000 */
[----:B------:R-:W-:-:S03]  /*0500*/  FADD R25, R6, -R0 ;  /* 0x8000000006197221 */ /* 0x000fc60000000000 */
[----:B------:R-:W-:Y:S01]  /*0510*/  FFMA R20, R21, R21, R20 ;  /* 0x0000001515147223 */ /* 0x000fe20000000014 */
[----:B------:R-:W-:-:S03]  /*0520*/  FADD R27, R7, -R0 ;  /* 0x80000000071b7221 */ /* 0x000fc60000000000 */
[----:B------:R-:W-:-:S04]  /*0530*/  FFMA R20, R25, R25, R20 ;  /* 0x0000001919147223 */ /* 0x000fc80000000014 */
[----:B------:R-:W-:-:S05]  /*0540*/  FFMA R20, R27, R27, R20 ;  /* 0x0000001b1b147223 */ /* 0x000fca0000000014 */
[----:B------:R-:W-:-:S05]  /*0550*/  FSEL R20, R20, RZ, !P1 ;  /* 0x000000ff14147208 */ /* 0x000fca0004800000 */
[----:B------:R-:W1:Y:S02]  /*0560*/  SHFL.BFLY PT, R17, R20, 0x10, 0x1f ;  /* 0x0e001f0014117f89 */ /* 0x000e6400000e0000 */
[----:B-1----:R-:W-:-:S05]  /*0570*/  FADD R17, R20, R17 ;  /* 0x0000001114117221 */ /* 0x002fca0000000000 */
[----:B------:R-:W1:Y:S02]  /*0580*/  SHFL.BFLY PT, R18, R17, 0x8, 0x1f ;  /* 0x0d001f0011127f89 */ /* 0x000e6400000e0000 */
[----:B-1----:R-:W-:-:S05]  /*0590*/  FADD R18, R17, R18 ;  /* 0x0000001211127221 */ /* 0x002fca0000000000 */
[----:B------:R-:W1:Y:S02]  /*05a0*/  SHFL.BFLY PT, R22, R18, 0x4, 0x1f ;  /* 0x0c801f0012167f89 */ /* 0x000e6400000e0000 */
[----:B-1----:R-:W-:-:S05]  /*05b0*/  FADD R24, R18, R22 ;  /* 0x0000001612187221 */ /* 0x002fca0000000000 */
[----:B------:R-:W1:Y:S02]  /*05c0*/  SHFL.BFLY PT, R22, R24, 0x2, 0x1f ;  /* 0x0c401f0018167f89 */ /* 0x000e6400000e0000 */
[----:B-1----:R-:W-:-:S05]  /*05d0*/  FADD R28, R24, R22 ;  /* 0x00000016181c7221 */ /* 0x002fca0000000000 */
[----:B------:R-:W1:Y:S01]  /*05e0*/  SHFL.BFLY PT, R17, R28, 0x1, 0x1f ;  /* 0x0c201f001c117f89 */ /* 0x000e6200000e0000 */
[----:B------:R-:W2:Y:S01]  /*05f0*/  S2R R22, SR_TID.X ;  /* 0x0000000000167919 */ /* 0x000ea20000002100 */
[----:B-1----:R-:W-:Y:S01]  /*0600*/  FADD R17, R28, R17 ;  /* 0x000000111c117221 */ /* 0x002fe20000000000 */
[----:B------:R-:W-:Y:S06]  /*0610*/  BAR.SYNC.DEFER_BLOCKING 0x0 ;  /* 0x0000000000007b1d */ /* 0x000fec0000010000 */
[----:B------:R2:W-:Y:S02]  /*0620*/  @!P2 STS [R26+UR4], R17 ;  /* 0x000000111a00a988 */ /* 0x0005e40008000804 */
[----:B--2---:R-:W-:Y:S01]  /*0630*/  SHF.L.U32 R17, R22, 0x2, RZ ;  /* 0x0000000216117819 */ /* 0x004fe200000006ff */
[----:B------:R-:W-:Y:S06]  /*0640*/  BAR.SYNC.DEFER_BLOCKING 0x0 ;  /* 0x0000000000007b1d */ /* 0x000fec0000010000 */
[----:B------:R-:W1:Y:S04]  /*0650*/  @!P3 LDS R16, [R17+UR4] ;  /* 0x000000041110b984 */ /* 0x000e680008000800 */
[----:B-1----:R-:W1:Y:S02]  /*0660*/  SHFL.BFLY PT, R18, R16, 0x4, 0x1f ;  /* 0x0c801f0010127f89 */ /* 0x002e6400000e0000 */
[----:B-1----:R-:W-:-:S05]  /*0670*/  FADD R20, R16, R18 ;  /* 0x0000001210147221 */ /* 0x002fca0000000000 */
[----:B------:R-:W1:Y:S02]  /*0680*/  SHFL.BFLY PT, R18, R20, 0x2, 0x1f ;  /* 0x0c401f0014127f89 */ /* 0x000e6400000e0000 */
[----:B-1----:R-:W-:-:S05]  /*0690*/  FADD R24, R20, R18 ;  /* 0x0000001214187221 */ /* 0x002fca0000000000 */
[----:B------:R-:W1:Y:S02]  /*06a0*/  SHFL.BFLY PT, R18, R24, 0x1, 0x1f ;  /* 0x0c201f0018127f89 */ /* 0x000e6400000e0000 */
[----:B-1----:R-:W-:-:S05]  /*06b0*/  FADD R28, R24, R18 ;  /* 0x00000012181c7221 */ /* 0x002fca0000000000 */
[----:B------:R-:W-:Y:S01]  /*06c0*/  @P0 STS [R17+UR4], R28 ;  /* 0x0000001c11000988 */ /* 0x000fe20008000804 */
[----:B------:R-:W-:Y:S06]  /*06d0*/  BAR.SYNC.DEFER_BLOCKING 0x0 ;  /* 0x0000000000007b1d */ /* 0x000fec0000010000 */
[----:B------:R-:W1:Y:S01]  /*06e0*/  LDS R18, [UR4] ;  /* 0x00000004ff127984 */ /* 0x000e620008000800 */
[----:B------:R-:W-:Y:S01]  /*06f0*/  HFMA2.MMA R26, -RZ, RZ, 0.8330078125, -0.052093505859375 ;  /* 0x3aaaaaabff1a7435 */ /* 0x000fe200000001ff */
[----:B---3--:R-:W-:Y:S02]  /*0700*/  SEL R16, R8, RZ, !P1 ;  /* 0x000000ff08107207 */ /* 0x008fe40004800000 */
[----:B----4-:R-:W-:Y:S01]  /*0710*/  SEL R12, R12, RZ, !P1 ;  /* 0x000000ff0c0c7207 */ /* 0x010fe20004800000 */
[----:B------:R2:W-:Y:S01]  /*0720*/  @!P1 STG.E.128 desc[UR6][R2.64], R4 ;  /* 0x0000000402009986 */ /* 0x0005e2000c101d06 */
[----:B------:R-:W-:Y:S01]  /*0730*/  SEL R13, R13, RZ, !P1 ;  /* 0x000000ff0d0d7207 */ /* 0x000fe20004800000 */
[----:B-1----:R-:W-:-:S04]  /*0740*/  FADD R18, RZ, R18 ;  /* 0x00000012ff127221 */ /* 0x002fc80000000000 */
[----:B------:R-:W-:-:S06]  /*0750*/  FFMA R18, R18, R26, 9.9999997473787516356e-06 ;  /* 0x3727c5ac12127423 */ /* 0x000fcc000000001a */
[----:B------:R-:W1:Y:S02]  /*0760*/  MUFU.RSQ R18, R18 ;  /* 0x0000001200127308 */ /* 0x000e640000001400 */
[----:B-1----:R-:W-:Y:S02]  /*0770*/  FMUL R8, R21, R18 ;  /* 0x0000001215087220 */ /* 0x002fe40000400000 */
[----:B------:R-:W1:Y:S02]  /*0780*/  LDC.64 R20, c[0x0][0x218] ;  /* 0x00008600ff147b82 */ /* 0x000e640000000a00 */
[----:B------:R-:W-:Y:S01]  /*0790*/  FFMA R8, R16, R8, R12 ;  /* 0x0000000810087223 */ /* 0x000fe2000000000c */
[----:B------:R-:W-:Y:S01]  /*07a0*/  SEL R12, R9, RZ, !P1 ;  /* 0x000000ff090c7207 */ /* 0x000fe20004800000 */
[----:B------:R-:W-:-:S04]  /*07b0*/  FMUL R9, R29, R18 ;  /* 0x000000121d097220 */ /* 0x000fc80000400000 */
[----:B------:R-:W3:Y:S01]  /*07c0*/  LDC.64 R16, c[0x0][0x240] ;  /* 0x00009000ff107b82 */ /* 0x000ee20000000a00 */
[----:B------:R-:W-:-:S07]  /*07d0*/  FFMA R9, R12, R9, R13 ;  /* 0x000000090c097223 */ /* 0x000fce000000000d */
[----:B------:R-:W4:Y:S01]  /*07e0*/  LDC.64 R12, c[0x0][0x238] ;  /* 0x00008e00ff0c7b82 */ /* 0x000f220000000a00 */
[----:B------:R-:W-:Y:S02]  /*07f0*/  LOP3.LUT P0, RZ, R22, 0xff, RZ, 0xc0, !PT ;  /* 0x000000ff16ff7812 */ /* 0x000fe4000780c0ff */
[----:B------:R-:W-:Y:S01]  /*0800*/  SEL R29, R14, RZ, !P1 ;  /* 0x000000ff0e1d7207 */ /* 0x000fe20004800000 */
[-C--:B------:R-:W-:Y:S01]  /*0810*/  FMUL R25, R25, R18.reuse ;  /* 0x0000001219197220 */ /* 0x080fe20000400000 */
[----:B------:R-:W-:Y:S01]  /*0820*/  SEL R10, R10, RZ, !P1 ;  /* 0x000000ff0a0a7207 */ /* 0x000fe20004800000 */
[----:B------:R-:W-:Y:S01]  /*0830*/  FMUL R27, R27, R18 ;  /* 0x000000121b1b7220 */ /* 0x000fe20000400000 */
[----:B------:R-:W-:Y:S02]  /*0840*/  SEL R11, R11, RZ, !P1 ;  /* 0x000000ff0b0b7207 */ /* 0x000fe40004800000 */
[----:B------:R-:W-:Y:S01]  /*0850*/  SEL R14, R15, RZ, !P1 ;  /* 0x000000ff0f0e7207 */ /* 0x000fe20004800000 */
[----:B-1----:R-:W-:Y:S01]  /*0860*/  IMAD.WIDE R20, R19, 0x4, R20 ;  /* 0x0000000413147825 */ /* 0x002fe200078e0214 */
[----:B------:R-:W-:Y:S03]  /*0870*/  BAR.SYNC.DEFER_BLOCKING 0x0 ;  /* 0x0000000000007b1d */ /* 0x000fe60000010000 */
[----:B------:R-:W-:Y:S01]  /*0880*/  FFMA R10, R10, R25, R29 ;  /* 0x000000190a0a7223 */ /* 0x000fe2000000001d */
[----:B------:R-:W-:Y:S01]  /*0890*/  FFMA R11, R11, R27, R14 ;  /* 0x0000001b0b0b7223 */ /* 0x000fe2000000000e */
[----:B---3--:R-:W-:-:S04]  /*08a0*/  IMAD.WIDE R16, R23, 0x4, R16 ;  /* 0x0000000417107825 */ /* 0x008fc800078e0210 */
[----:B----4-:R-:W-:Y:S01]  /*08b0*/  IMAD.WIDE R12, R19, 0x4, R12 ;  /* 0x00000004130c7825 */ /* 0x010fe200078e020c */
[----:B------:R2:W-:Y:S04]  /*08c0*/  @!P0 STG.E desc[UR6][R20.64], R18 ;  /* 0x0000001214008986 */ /* 0x0005e8000c101906 */
[----:B------:R2:W-:Y:S01]  /*08d0*/  @!P1 STG.E.128 desc[UR6][R16.64], R8 ;  /* 0x0000000810009986 */ /* 0x0005e2000c101d06 */
[----:B------:R-:W-:Y:S05]  /*08e0*/  @P0 EXIT ;  /* 0x000000000000094d */ /* 0x000fea0003800000 */
[----:B------:R-:W-:Y:S01]  /*08f0*/  STG.E desc[UR6][R12.64], R0 ;  /* 0x000000000c007986 */ /* 0x000fe2000c101906 */
[----:B------:R-:W-:Y:S05]  /*0900*/  EXIT ;  /* 0x000000000000794d */ /* 0x000fea0003800000 */
.L_x_0:
[----:B------:R-:W-:-:S00]  /*0910*/  BRA `(.L_x_0) ;  /* 0xfffffffc00fc7947 */ /* 0x000fc0000383ffff */
[----:B------:R-:W-:-:S00]  /*0920*/  NOP ;  /* 0x0000000000007918 */ /* 0x000fc00000000000 */
        /* <DEDUP_REMOVED lines=13> */
.L_x_1:


//--------------------- .nv.global.init           --------------------------
	.section	.nv.global.init,"aw",@progbits
.nv.global.init:
	.type		_$_str,@object
	.size		_$_str,(.L_0 - _$_str)
_$_str:
        /*0000*/ 	.byte	0x5f, 0x5f, 0x43, 0x55, 0x44, 0x41, 0x5f, 0x46, 0x54, 0x5a, 0x00
.L_0:


//--------------------- .nv.shared.triton_per_fused_convolution_native_layer_norm_2 --------------------------
	.section	.nv.shared.triton_per_fused_convolution_native_layer_norm_2,"aw",@nobits
	.sectionflags	@""
	.align	16
	.zero		1024


//--------------------- .nv.constant0.triton_per_fused_convolution_native_layer_norm_2 --------------------------
	.section	.nv.constant0.triton_per_fused_convolution_native_layer_norm_2,"a",@progbits
	.sectionflags	@""
	.align	4
.nv.constant0.triton_per_fused_convolution_native_layer_norm_2:
	.zero		592
